//
// Generated by NVIDIA NVVM Compiler
//
// Compiler Build ID: CL-36424714
// Cuda compilation tools, release 13.0, V13.0.88
// Based on NVVM 20.0.0
//

.version 9.0
.target sm_100
.address_size 64

	// .globl	dft2DCalculation_errorfunction_kernel

.visible .entry dft2DCalculation_errorfunction_kernel(
	.param .u64 .ptr .align 1 dft2DCalculation_errorfunction_kernel_param_0,
	.param .u32 dft2DCalculation_errorfunction_kernel_param_1,
	.param .u32 dft2DCalculation_errorfunction_kernel_param_2,
	.param .u64 .ptr .align 1 dft2DCalculation_errorfunction_kernel_param_3,
	.param .u64 .ptr .align 1 dft2DCalculation_errorfunction_kernel_param_4,
	.param .u64 .ptr .align 1 dft2DCalculation_errorfunction_kernel_param_5,
	.param .u64 .ptr .align 1 dft2DCalculation_errorfunction_kernel_param_6,
	.param .u64 .ptr .align 1 dft2DCalculation_errorfunction_kernel_param_7,
	.param .u64 .ptr .align 1 dft2DCalculation_errorfunction_kernel_param_8,
	.param .u64 .ptr .align 1 dft2DCalculation_errorfunction_kernel_param_9,
	.param .u64 .ptr .align 1 dft2DCalculation_errorfunction_kernel_param_10,
	.param .u64 .ptr .align 1 dft2DCalculation_errorfunction_kernel_param_11,
	.param .u64 .ptr .align 1 dft2DCalculation_errorfunction_kernel_param_12,
	.param .u64 .ptr .align 1 dft2DCalculation_errorfunction_kernel_param_13,
	.param .u32 dft2DCalculation_errorfunction_kernel_param_14,
	.param .u32 dft2DCalculation_errorfunction_kernel_param_15,
	.param .u32 dft2DCalculation_errorfunction_kernel_param_16,
	.param .u64 .ptr .align 1 dft2DCalculation_errorfunction_kernel_param_17,
	.param .u64 .ptr .align 1 dft2DCalculation_errorfunction_kernel_param_18
)
{


	ret;

}
	// .globl	focus_sar_image_kernel
.visible .entry focus_sar_image_kernel(
	.param .u64 .ptr .align 1 focus_sar_image_kernel_param_0,
	.param .u32 focus_sar_image_kernel_param_1,
	.param .u32 focus_sar_image_kernel_param_2,
	.param .u64 .ptr .align 1 focus_sar_image_kernel_param_3,
	.param .u64 .ptr .align 1 focus_sar_image_kernel_param_4,
	.param .u64 .ptr .align 1 focus_sar_image_kernel_param_5,
	.param .u64 .ptr .align 1 focus_sar_image_kernel_param_6,
	.param .u64 .ptr .align 1 focus_sar_image_kernel_param_7,
	.param .u64 .ptr .align 1 focus_sar_image_kernel_param_8,
	.param .u64 .ptr .align 1 focus_sar_image_kernel_param_9,
	.param .u64 .ptr .align 1 focus_sar_image_kernel_param_10,
	.param .u64 .ptr .align 1 focus_sar_image_kernel_param_11,
	.param .u64 .ptr .align 1 focus_sar_image_kernel_param_12,
	.param .u64 .ptr .align 1 focus_sar_image_kernel_param_13,
	.param .u32 focus_sar_image_kernel_param_14,
	.param .u32 focus_sar_image_kernel_param_15,
	.param .u32 focus_sar_image_kernel_param_16,
	.param .u64 .ptr .align 1 focus_sar_image_kernel_param_17,
	.param .u64 .ptr .align 1 focus_sar_image_kernel_param_18,
	.param .u64 .ptr .align 1 focus_sar_image_kernel_param_19
)
{


	ret;

}


// ===== COMPILED SASS (sm_100) =====

	.target	sm_100

	.elftype	@"ET_EXEC"


//--------------------- .note.nv.tkinfo           --------------------------
	.section	.note.nv.tkinfo,"",@"SHT_NOTE"
	.sectionflags	@"SHF_NOTE_NV_TKINFO"
	.tkinfo
        /*0018*/ 	.word	0x00000002
        /*0030*/ 	.string	""
        /*0030*/ 	.string	"ptxas"
        /*0030*/ 	.string	"Cuda compilation tools, release 13.0, V13.0.88"
        /*0030*/ 	.string	"Build cuda_13.0.r13.0/compiler.36424714_0"
        /*0030*/ 	.string	"-arch sm_100 -m 64 "



//--------------------- .note.nv.cuinfo           --------------------------
	.section	.note.nv.cuinfo,"",@"SHT_NOTE"
	.sectionflags	@"SHF_NOTE_NV_CUINFO"
        /*0018*/ 	.short	0x0002
        /*001a*/ 	.short	0x0064
        /*001c*/ 	.short	0x0082
	.zero		2


//--------------------- .nv.info                  --------------------------
	.section	.nv.info,"",@"SHT_CUDA_INFO"
	.align	4


	//----- nvinfo : EIATTR_REGCOUNT
	.align		4
        /*0000*/ 	.byte	0x04, 0x2f
        /*0002*/ 	.short	(.L_1 - .L_0)
	.align		4
.L_0:
        /*0004*/ 	.word	index@(dft2DCalculation_errorfunction_kernel)
        /*0008*/ 	.word	0x00000004


	//----- nvinfo : EIATTR_FRAME_SIZE
	.align		4
.L_1:
        /*000c*/ 	.byte	0x04, 0x11
        /*000e*/ 	.short	(.L_3 - .L_2)
	.align		4
.L_2:
        /*0010*/ 	.word	index@(dft2DCalculation_errorfunction_kernel)
        /*0014*/ 	.word	0x00000000


	//----- nvinfo : EIATTR_REGCOUNT
	.align		4
.L_3:
        /*0018*/ 	.byte	0x04, 0x2f
        /*001a*/ 	.short	(.L_5 - .L_4)
	.align		4
.L_4:
        /*001c*/ 	.word	index@(focus_sar_image_kernel)
        /*0020*/ 	.word	0x00000004


	//----- nvinfo : EIATTR_FRAME_SIZE
	.align		4
.L_5:
        /*0024*/ 	.byte	0x04, 0x11
        /*0026*/ 	.short	(.L_7 - .L_6)
	.align		4
.L_6:
        /*0028*/ 	.word	index@(focus_sar_image_kernel)
        /*002c*/ 	.word	0x00000000


	//----- nvinfo : EIATTR_MIN_STACK_SIZE
	.align		4
.L_7:
        /*0030*/ 	.byte	0x04, 0x12
        /*0032*/ 	.short	(.L_9 - .L_8)
	.align		4
.L_8:
        /*0034*/ 	.word	index@(focus_sar_image_kernel)
        /*0038*/ 	.word	0x00000000


	//----- nvinfo : EIATTR_MIN_STACK_SIZE
	.align		4
.L_9:
        /*003c*/ 	.byte	0x04, 0x12
        /*003e*/ 	.short	(.L_11 - .L_10)
	.align		4
.L_10:
        /*0040*/ 	.word	index@(dft2DCalculation_errorfunction_kernel)
        /*0044*/ 	.word	0x00000000
.L_11:


//--------------------- .nv.compat                --------------------------
	.section	.nv.compat,"",@"SHT_CUDA_COMPAT_INFO"
	.align	4
        /*0000*/ 	.byte	0x02, 0x09, 0x00, 0x00, 0x02, 0x02, 0x01, 0x00, 0x02, 0x05, 0x05, 0x00, 0x03, 0x07, 0x01, 0x01
        /*0010*/ 	.byte	0x02, 0x03, 0x00, 0x00, 0x02, 0x06, 0x01, 0x00, 0x04, 0x0b, 0x08, 0x00, 0x09, 0x00, 0x00, 0x00
        /*0020*/ 	.byte	0x00, 0x00, 0x00, 0x00


//--------------------- .nv.info.focus_sar_image_kernel --------------------------
	.section	.nv.info.focus_sar_image_kernel,"",@"SHT_CUDA_INFO"
	.sectionflags	@""
	.align	4


	//----- nvinfo : EIATTR_CUDA_API_VERSION
	.align		4
        /*0000*/ 	.byte	0x04, 0x37
        /*0002*/ 	.short	(.L_13 - .L_12)
.L_12:
        /*0004*/ 	.word	0x00000082


	//----- nvinfo : EIATTR_KPARAM_INFO
	.align		4
.L_13:
        /*0008*/ 	.byte	0x04, 0x17
        /*000a*/ 	.short	(.L_15 - .L_14)
.L_14:
        /*000c*/ 	.word	0x00000000
        /*0010*/ 	.short	0x0013
        /*0012*/ 	.short	0x0088
        /*0014*/ 	.byte	0x00, 0xf5, 0x21, 0x00


	//----- nvinfo : EIATTR_KPARAM_INFO
	.align		4
.L_15:
        /*0018*/ 	.byte	0x04, 0x17
        /*001a*/ 	.short	(.L_17 - .L_16)
.L_16:
        /*001c*/ 	.word	0x00000000
        /*0020*/ 	.short	0x0012
        /*0022*/ 	.short	0x0080
        /*0024*/ 	.byte	0x00, 0xf5, 0x21, 0x00


	//----- nvinfo : EIATTR_KPARAM_INFO
	.align		4
.L_17:
        /*0028*/ 	.byte	0x04, 0x17
        /*002a*/ 	.short	(.L_19 - .L_18)
.L_18:
        /*002c*/ 	.word	0x00000000
        /*0030*/ 	.short	0x0011
        /*0032*/ 	.short	0x0078
        /*0034*/ 	.byte	0x00, 0xf5, 0x21, 0x00


	//----- nvinfo : EIATTR_KPARAM_INFO
	.align		4
.L_19:
        /*0038*/ 	.byte	0x04, 0x17
        /*003a*/ 	.short	(.L_21 - .L_20)
.L_20:
        /*003c*/ 	.word	0x00000000
        /*0040*/ 	.short	0x0010
        /*0042*/ 	.short	0x0070
        /*0044*/ 	.byte	0x00, 0xf0, 0x11, 0x00


	//----- nvinfo : EIATTR_KPARAM_INFO
	.align		4
.L_21:
        /*0048*/ 	.byte	0x04, 0x17
        /*004a*/ 	.short	(.L_23 - .L_22)
.L_22:
        /*004c*/ 	.word	0x00000000
        /*0050*/ 	.short	0x000f
        /*0052*/ 	.short	0x006c
        /*0054*/ 	.byte	0x00, 0xf0, 0x11, 0x00


	//----- nvinfo : EIATTR_KPARAM_INFO
	.align		4
.L_23:
        /*0058*/ 	.byte	0x04, 0x17
        /*005a*/ 	.short	(.L_25 - .L_24)
.L_24:
        /*005c*/ 	.word	0x00000000
        /*0060*/ 	.short	0x000e
        /*0062*/ 	.short	0x0068
        /*0064*/ 	.byte	0x00, 0xf0, 0x11, 0x00


	//----- nvinfo : EIATTR_KPARAM_INFO
	.align		4
.L_25:
        /*0068*/ 	.byte	0x04, 0x17
        /*006a*/ 	.short	(.L_27 - .L_26)
.L_26:
        /*006c*/ 	.word	0x00000000
        /*0070*/ 	.short	0x000d
        /*0072*/ 	.short	0x0060
        /*0074*/ 	.byte	0x00, 0xf5, 0x21, 0x00


	//----- nvinfo : EIATTR_KPARAM_INFO
	.align		4
.L_27:
        /*0078*/ 	.byte	0x04, 0x17
        /*007a*/ 	.short	(.L_29 - .L_28)
.L_28:
        /*007c*/ 	.word	0x00000000
        /*0080*/ 	.short	0x000c
        /*0082*/ 	.short	0x0058
        /*0084*/ 	.byte	0x00, 0xf5, 0x21, 0x00


	//----- nvinfo : EIATTR_KPARAM_INFO
	.align		4
.L_29:
        /*0088*/ 	.byte	0x04, 0x17
        /*008a*/ 	.short	(.L_31 - .L_30)
.L_30:
        /*008c*/ 	.word	0x00000000
        /*0090*/ 	.short	0x000b
        /*0092*/ 	.short	0x0050
        /*0094*/ 	.byte	0x00, 0xf5, 0x21, 0x00


	//----- nvinfo : EIATTR_KPARAM_INFO
	.align		4
.L_31:
        /*0098*/ 	.byte	0x04, 0x17
        /*009a*/ 	.short	(.L_33 - .L_32)
.L_32:
        /*009c*/ 	.word	0x00000000
        /*00a0*/ 	.short	0x000a
        /*00a2*/ 	.short	0x0048
        /*00a4*/ 	.byte	0x00, 0xf5, 0x21, 0x00


	//----- nvinfo : EIATTR_KPARAM_INFO
	.align		4
.L_33:
        /*00a8*/ 	.byte	0x04, 0x17
        /*00aa*/ 	.short	(.L_35 - .L_34)
.L_34:
        /*00ac*/ 	.word	0x00000000
        /*00b0*/ 	.short	0x0009
        /*00b2*/ 	.short	0x0040
        /*00b4*/ 	.byte	0x00, 0xf5, 0x21, 0x00


	//----- nvinfo : EIATTR_KPARAM_INFO
	.align		4
.L_35:
        /*00b8*/ 	.byte	0x04, 0x17
        /*00ba*/ 	.short	(.L_37 - .L_36)
.L_36:
        /*00bc*/ 	.word	0x00000000
        /*00c0*/ 	.short	0x0008
        /*00c2*/ 	.short	0x0038
        /*00c4*/ 	.byte	0x00, 0xf5, 0x21, 0x00


	//----- nvinfo : EIATTR_KPARAM_INFO
	.align		4
.L_37:
        /*00c8*/ 	.byte	0x04, 0x17
        /*00ca*/ 	.short	(.L_39 - .L_38)
.L_38:
        /*00cc*/ 	.word	0x00000000
        /*00d0*/ 	.short	0x0007
        /*00d2*/ 	.short	0x0030
        /*00d4*/ 	.byte	0x00, 0xf5, 0x21, 0x00


	//----- nvinfo : EIATTR_KPARAM_INFO
	.align		4
.L_39:
        /*00d8*/ 	.byte	0x04, 0x17
        /*00da*/ 	.short	(.L_41 - .L_40)
.L_40:
        /*00dc*/ 	.word	0x00000000
        /*00e0*/ 	.short	0x0006
        /*00e2*/ 	.short	0x0028
        /*00e4*/ 	.byte	0x00, 0xf5, 0x21, 0x00


	//----- nvinfo : EIATTR_KPARAM_INFO
	.align		4
.L_41:
        /*00e8*/ 	.byte	0x04, 0x17
        /*00ea*/ 	.short	(.L_43 - .L_42)
.L_42:
        /*00ec*/ 	.word	0x00000000
        /*00f0*/ 	.short	0x0005
        /*00f2*/ 	.short	0x0020
        /*00f4*/ 	.byte	0x00, 0xf5, 0x21, 0x00


	//----- nvinfo : EIATTR_KPARAM_INFO
	.align		4
.L_43:
        /*00f8*/ 	.byte	0x04, 0x17
        /*00fa*/ 	.short	(.L_45 - .L_44)
.L_44:
        /*00fc*/ 	.word	0x00000000
        /*0100*/ 	.short	0x0004
        /*0102*/ 	.short	0x0018
        /*0104*/ 	.byte	0x00, 0xf5, 0x21, 0x00


	//----- nvinfo : EIATTR_KPARAM_INFO
	.align		4
.L_45:
        /*0108*/ 	.byte	0x04, 0x17
        /*010a*/ 	.short	(.L_47 - .L_46)
.L_46:
        /*010c*/ 	.word	0x00000000
        /*0110*/ 	.short	0x0003
        /*0112*/ 	.short	0x0010
        /*0114*/ 	.byte	0x00, 0xf5, 0x21, 0x00


	//----- nvinfo : EIATTR_KPARAM_INFO
	.align		4
.L_47:
        /*0118*/ 	.byte	0x04, 0x17
        /*011a*/ 	.short	(.L_49 - .L_48)
.L_48:
        /*011c*/ 	.word	0x00000000
        /*0120*/ 	.short	0x0002
        /*0122*/ 	.short	0x000c
        /*0124*/ 	.byte	0x00, 0xf0, 0x11, 0x00


	//----- nvinfo : EIATTR_KPARAM_INFO
	.align		4
.L_49:
        /*0128*/ 	.byte	0x04, 0x17
        /*012a*/ 	.short	(.L_51 - .L_50)
.L_50:
        /*012c*/ 	.word	0x00000000
        /*0130*/ 	.short	0x0001
        /*0132*/ 	.short	0x0008
        /*0134*/ 	.byte	0x00, 0xf0, 0x11, 0x00


	//----- nvinfo : EIATTR_KPARAM_INFO
	.align		4
.L_51:
        /*0138*/ 	.byte	0x04, 0x17
        /*013a*/ 	.short	(.L_53 - .L_52)
.L_52:
        /*013c*/ 	.word	0x00000000
        /*0140*/ 	.short	0x0000
        /*0142*/ 	.short	0x0000
        /*0144*/ 	.byte	0x00, 0xf5, 0x21, 0x00


	//----- nvinfo : EIATTR_SPARSE_MMA_MASK
	.align		4
.L_53:
        /*0148*/ 	.byte	0x03, 0x50
        /*014a*/ 	.short	0x0000


	//----- nvinfo : EIATTR_MAXREG_COUNT
	.align		4
        /*014c*/ 	.byte	0x03, 0x1b
        /*014e*/ 	.short	0x00ff


	//----- nvinfo : EIATTR_MERCURY_ISA_VERSION
	.align		4
        /*0150*/ 	.byte	0x03, 0x5f
        /*0152*/ 	.short	0x0101


	//----- nvinfo : EIATTR_VRC_CTA_INIT_COUNT
	.align		4
        /*0154*/ 	.byte	0x02, 0x4a
	.zero		1
	.zero		1


	//----- nvinfo : EIATTR_EXIT_INSTR_OFFSETS
	.align		4
        /*0158*/ 	.byte	0x04, 0x1c
        /*015a*/ 	.short	(.L_55 - .L_54)


	//   ....[0]....
.L_54:
        /*015c*/ 	.word	0x00000010


	//----- nvinfo : EIATTR_CBANK_PARAM_SIZE
	.align		4
.L_55:
        /*0160*/ 	.byte	0x03, 0x19
        /*0162*/ 	.short	0x0090


	//----- nvinfo : EIATTR_PARAM_CBANK
	.align		4
        /*0164*/ 	.byte	0x04, 0x0a
        /*0166*/ 	.short	(.L_57 - .L_56)
	.align		4
.L_56:
        /*0168*/ 	.word	index@(.nv.constant0.focus_sar_image_kernel)
        /*016c*/ 	.short	0x0380
        /*016e*/ 	.short	0x0090


	//----- nvinfo : EIATTR_SW_WAR
	.align		4
.L_57:
        /*0170*/ 	.byte	0x04, 0x36
        /*0172*/ 	.short	(.L_59 - .L_58)
.L_58:
        /*0174*/ 	.word	0x00000008
.L_59:


//--------------------- .nv.info.dft2DCalculation_errorfunction_kernel --------------------------
	.section	.nv.info.dft2DCalculation_errorfunction_kernel,"",@"SHT_CUDA_INFO"
	.sectionflags	@""
	.align	4


	//----- nvinfo : EIATTR_CUDA_API_VERSION
	.align		4
        /*0000*/ 	.byte	0x04, 0x37
        /*0002*/ 	.short	(.L_61 - .L_60)
.L_60:
        /*0004*/ 	.word	0x00000082


	//----- nvinfo : EIATTR_KPARAM_INFO
	.align		4
.L_61:
        /*0008*/ 	.byte	0x04, 0x17
        /*000a*/ 	.short	(.L_63 - .L_62)
.L_62:
        /*000c*/ 	.word	0x00000000
        /*0010*/ 	.short	0x0012
        /*0012*/ 	.short	0x0080
        /*0014*/ 	.byte	0x00, 0xf5, 0x21, 0x00


	//----- nvinfo : EIATTR_KPARAM_INFO
	.align		4
.L_63:
        /*0018*/ 	.byte	0x04, 0x17
        /*001a*/ 	.short	(.L_65 - .L_64)
.L_64:
        /*001c*/ 	.word	0x00000000
        /*0020*/ 	.short	0x0011
        /*0022*/ 	.short	0x0078
        /*0024*/ 	.byte	0x00, 0xf5, 0x21, 0x00


	//----- nvinfo : EIATTR_KPARAM_INFO
	.align		4
.L_65:
        /*0028*/ 	.byte	0x04, 0x17
        /*002a*/ 	.short	(.L_67 - .L_66)
.L_66:
        /*002c*/ 	.word	0x00000000
        /*0030*/ 	.short	0x0010
        /*0032*/ 	.short	0x0070
        /*0034*/ 	.byte	0x00, 0xf0, 0x11, 0x00


	//----- nvinfo : EIATTR_KPARAM_INFO
	.align		4
.L_67:
        /*0038*/ 	.byte	0x04, 0x17
        /*003a*/ 	.short	(.L_69 - .L_68)
.L_68:
        /*003c*/ 	.word	0x00000000
        /*0040*/ 	.short	0x000f
        /*0042*/ 	.short	0x006c
        /*0044*/ 	.byte	0x00, 0xf0, 0x11, 0x00


	//----- nvinfo : EIATTR_KPARAM_INFO
	.align		4
.L_69:
        /*0048*/ 	.byte	0x04, 0x17
        /*004a*/ 	.short	(.L_71 - .L_70)
.L_70:
        /*004c*/ 	.word	0x00000000
        /*0050*/ 	.short	0x000e
        /*0052*/ 	.short	0x0068
        /*0054*/ 	.byte	0x00, 0xf0, 0x11, 0x00


	//----- nvinfo : EIATTR_KPARAM_INFO
	.align		4
.L_71:
        /*0058*/ 	.byte	0x04, 0x17
        /*005a*/ 	.short	(.L_73 - .L_72)
.L_72:
        /*005c*/ 	.word	0x00000000
        /*0060*/ 	.short	0x000d
        /*0062*/ 	.short	0x0060
        /*0064*/ 	.byte	0x00, 0xf5, 0x21, 0x00


	//----- nvinfo : EIATTR_KPARAM_INFO
	.align		4
.L_73:
        /*0068*/ 	.byte	0x04, 0x17
        /*006a*/ 	.short	(.L_75 - .L_74)
.L_74:
        /*006c*/ 	.word	0x00000000
        /*0070*/ 	.short	0x000c
        /*0072*/ 	.short	0x0058
        /*0074*/ 	.byte	0x00, 0xf5, 0x21, 0x00


	//----- nvinfo : EIATTR_KPARAM_INFO
	.align		4
.L_75:
        /*0078*/ 	.byte	0x04, 0x17
        /*007a*/ 	.short	(.L_77 - .L_76)
.L_76:
        /*007c*/ 	.word	0x00000000
        /*0080*/ 	.short	0x000b
        /*0082*/ 	.short	0x0050
        /*0084*/ 	.byte	0x00, 0xf5, 0x21, 0x00


	//----- nvinfo : EIATTR_KPARAM_INFO
	.align		4
.L_77:
        /*0088*/ 	.byte	0x04, 0x17
        /*008a*/ 	.short	(.L_79 - .L_78)
.L_78:
        /*008c*/ 	.word	0x00000000
        /*0090*/ 	.short	0x000a
        /*0092*/ 	.short	0x0048
        /*0094*/ 	.byte	0x00, 0xf5, 0x21, 0x00


	//----- nvinfo : EIATTR_KPARAM_INFO
	.align		4
.L_79:
        /*0098*/ 	.byte	0x04, 0x17
        /*009a*/ 	.short	(.L_81 - .L_80)
.L_80:
        /*009c*/ 	.word	0x00000000
        /*00a0*/ 	.short	0x0009
        /*00a2*/ 	.short	0x0040
        /*00a4*/ 	.byte	0x00, 0xf5, 0x21, 0x00


	//----- nvinfo : EIATTR_KPARAM_INFO
	.align		4
.L_81:
        /*00a8*/ 	.byte	0x04, 0x17
        /*00aa*/ 	.short	(.L_83 - .L_82)
.L_82:
        /*00ac*/ 	.word	0x00000000
        /*00b0*/ 	.short	0x0008
        /*00b2*/ 	.short	0x0038
        /*00b4*/ 	.byte	0x00, 0xf5, 0x21, 0x00


	//----- nvinfo : EIATTR_KPARAM_INFO
	.align		4
.L_83:
        /*00b8*/ 	.byte	0x04, 0x17
        /*00ba*/ 	.short	(.L_85 - .L_84)
.L_84:
        /*00bc*/ 	.word	0x00000000
        /*00c0*/ 	.short	0x0007
        /*00c2*/ 	.short	0x0030
        /*00c4*/ 	.byte	0x00, 0xf5, 0x21, 0x00


	//----- nvinfo : EIATTR_KPARAM_INFO
	.align		4
.L_85:
        /*00c8*/ 	.byte	0x04, 0x17
        /*00ca*/ 	.short	(.L_87 - .L_86)
.L_86:
        /*00cc*/ 	.word	0x00000000
        /*00d0*/ 	.short	0x0006
        /*00d2*/ 	.short	0x0028
        /*00d4*/ 	.byte	0x00, 0xf5, 0x21, 0x00


	//----- nvinfo : EIATTR_KPARAM_INFO
	.align		4
.L_87:
        /*00d8*/ 	.byte	0x04, 0x17
        /*00da*/ 	.short	(.L_89 - .L_88)
.L_88:
        /*00dc*/ 	.word	0x00000000
        /*00e0*/ 	.short	0x0005
        /*00e2*/ 	.short	0x0020
        /*00e4*/ 	.byte	0x00, 0xf5, 0x21, 0x00


	//----- nvinfo : EIATTR_KPARAM_INFO
	.align		4
.L_89:
        /*00e8*/ 	.byte	0x04, 0x17
        /*00ea*/ 	.short	(.L_91 - .L_90)
.L_90:
        /*00ec*/ 	.word	0x00000000
        /*00f0*/ 	.short	0x0004
        /*00f2*/ 	.short	0x0018
        /*00f4*/ 	.byte	0x00, 0xf5, 0x21, 0x00


	//----- nvinfo : EIATTR_KPARAM_INFO
	.align		4
.L_91:
        /*00f8*/ 	.byte	0x04, 0x17
        /*00fa*/ 	.short	(.L_93 - .L_92)
.L_92:
        /*00fc*/ 	.word	0x00000000
        /*0100*/ 	.short	0x0003
        /*0102*/ 	.short	0x0010
        /*0104*/ 	.byte	0x00, 0xf5, 0x21, 0x00


	//----- nvinfo : EIATTR_KPARAM_INFO
	.align		4
.L_93:
        /*0108*/ 	.byte	0x04, 0x17
        /*010a*/ 	.short	(.L_95 - .L_94)
.L_94:
        /*010c*/ 	.word	0x00000000
        /*0110*/ 	.short	0x0002
        /*0112*/ 	.short	0x000c
        /*0114*/ 	.byte	0x00, 0xf0, 0x11, 0x00


	//----- nvinfo : EIATTR_KPARAM_INFO
	.align		4
.L_95:
        /*0118*/ 	.byte	0x04, 0x17
        /*011a*/ 	.short	(.L_97 - .L_96)
.L_96:
        /*011c*/ 	.word	0x00000000
        /*0120*/ 	.short	0x0001
        /*0122*/ 	.short	0x0008
        /*0124*/ 	.byte	0x00, 0xf0, 0x11, 0x00


	//----- nvinfo : EIATTR_KPARAM_INFO
	.align		4
.L_97:
        /*0128*/ 	.byte	0x04, 0x17
        /*012a*/ 	.short	(.L_99 - .L_98)
.L_98:
        /*012c*/ 	.word	0x00000000
        /*0130*/ 	.short	0x0000
        /*0132*/ 	.short	0x0000
        /*0134*/ 	.byte	0x00, 0xf5, 0x21, 0x00


	//----- nvinfo : EIATTR_SPARSE_MMA_MASK
	.align		4
.L_99:
        /*0138*/ 	.byte	0x03, 0x50
        /*013a*/ 	.short	0x0000


	//----- nvinfo : EIATTR_MAXREG_COUNT
	.align		4
        /*013c*/ 	.byte	0x03, 0x1b
        /*013e*/ 	.short	0x00ff


	//----- nvinfo : EIATTR_MERCURY_ISA_VERSION
	.align		4
        /*0140*/ 	.byte	0x03, 0x5f
        /*0142*/ 	.short	0x0101


	//----- nvinfo : EIATTR_VRC_CTA_INIT_COUNT
	.align		4
        /*0144*/ 	.byte	0x02, 0x4a
	.zero		1
	.zero		1


	//----- nvinfo : EIATTR_EXIT_INSTR_OFFSETS
	.align		4
        /*0148*/ 	.byte	0x04, 0x1c
        /*014a*/ 	.short	(.L_101 - .L_100)


	//   ....[0]....
.L_100:
        /*014c*/ 	.word	0x00000010


	//----- nvinfo : EIATTR_CBANK_PARAM_SIZE
	.align		4
.L_101:
        /*0150*/ 	.byte	0x03, 0x19
        /*0152*/ 	.short	0x0088


	//----- nvinfo : EIATTR_PARAM_CBANK
	.align		4
        /*0154*/ 	.byte	0x04, 0x0a
        /*0156*/ 	.short	(.L_103 - .L_102)
	.align		4
.L_102:
        /*0158*/ 	.word	index@(.nv.constant0.dft2DCalculation_errorfunction_kernel)
        /*015c*/ 	.short	0x0380
        /*015e*/ 	.short	0x0088


	//----- nvinfo : EIATTR_SW_WAR
	.align		4
.L_103:
        /*0160*/ 	.byte	0x04, 0x36
        /*0162*/ 	.short	(.L_105 - .L_104)
.L_104:
        /*0164*/ 	.word	0x00000008
.L_105:


//--------------------- .nv.callgraph             --------------------------
	.section	.nv.callgraph,"",@"SHT_CUDA_CALLGRAPH"
	.align	4
	.sectionentsize	8
	.align		4
        /*0000*/ 	.word	0x00000000
	.align		4
        /*0004*/ 	.word	0xffffffff
	.align		4
        /*0008*/ 	.word	0x00000000
	.align		4
        /*000c*/ 	.word	0xfffffffe
	.align		4
        /*0010*/ 	.word	0x00000000
	.align		4
        /*0014*/ 	.word	0xfffffffd
	.align		4
        /*0018*/ 	.word	0x00000000
	.align		4
        /*001c*/ 	.word	0xfffffffc


//--------------------- .text.focus_sar_image_kernel --------------------------
	.section	.text.focus_sar_image_kernel,"ax",@progbits
	.align	128
        .global         focus_sar_image_kernel
        .type           focus_sar_image_kernel,@function
        .size           focus_sar_image_kernel,(.L_x_2 - focus_sar_image_kernel)
        .other          focus_sar_image_kernel,@"STO_CUDA_ENTRY STV_DEFAULT"
focus_sar_image_kernel:
.text.focus_sar_image_kernel:
[----:B------:R-:W-:Y:S01]  /*0000*/  LDC R1, c[0x0][0x37c] ;  /* 0x0000df00ff017b82 */ /* 0x000fe20000000800 */
[----:B------:R-:W-:Y:S05]  /*0010*/  EXIT ;  /* 0x000000000000794d */ /* 0x000fea0003800000 */
.L_x_0:
[----:B------:R-:W-:-:S00]  /*0020*/  BRA `(.L_x_0) ;  /* 0xfffffffc00fc7947 */ /* 0x000fc0000383ffff */
[----:B------:R-:W-:-:S00]  /*0030*/  NOP ;  /* 0x0000000000007918 */ /* 0x000fc00000000000 */
        /* <DEDUP_REMOVED lines=12> */
.L_x_2:


//--------------------- .text.dft2DCalculation_errorfunction_kernel --------------------------
	.section	.text.dft2DCalculation_errorfunction_kernel,"ax",@progbits
	.align	128
        .global         dft2DCalculation_errorfunction_kernel
        .type           dft2DCalculation_errorfunction_kernel,@function
        .size           dft2DCalculation_errorfunction_kernel,(.L_x_3 - dft2DCalculation_errorfunction_kernel)
        .other          dft2DCalculation_errorfunction_kernel,@"STO_CUDA_ENTRY STV_DEFAULT"
dft2DCalculation_errorfunction_kernel:
.text.dft2DCalculation_errorfunction_kernel:
[----:B------:R-:W-:Y:S01]  /*0000*/  LDC R1, c[0x0][0x37c] ;  /* 0x0000df00ff017b82 */ /* 0x000fe20000000800 */
[----:B------:R-:W-:Y:S05]  /*0010*/  EXIT ;  /* 0x000000000000794d */ /* 0x000fea0003800000 */
.L_x_1:
        /* <DEDUP_REMOVED lines=14> */
.L_x_3:


//--------------------- .nv.shared.reserved.0     --------------------------
	.section	.nv.shared.reserved.0,"aw",@nobits
	.weak		__nv_reservedSMEM_offset_0_alias
	.size		__nv_reservedSMEM_offset_0_alias, 0, 64
	.other		__nv_reservedSMEM_offset_0_alias,@"STO_CUDA_RESERVED_SHARED STV_DEFAULT"
__nv_reservedSMEM_offset_0_alias:
	.zero		0
	.zero		64


//--------------------- .nv.constant0.focus_sar_image_kernel --------------------------
	.section	.nv.constant0.focus_sar_image_kernel,"a",@progbits
	.sectionflags	@""
	.align	4
.nv.constant0.focus_sar_image_kernel:
	.zero		1040


//--------------------- .nv.constant0.dft2DCalculation_errorfunction_kernel --------------------------
	.section	.nv.constant0.dft2DCalculation_errorfunction_kernel,"a",@progbits
	.sectionflags	@""
	.align	4
.nv.constant0.dft2DCalculation_errorfunction_kernel:
	.zero		1032


//--------------------- SYMBOLS --------------------------

	.type		.nv.reservedSmem.offset0,@object
	.size		.nv.reservedSmem.offset0,0x4
